//
// Generated by NVIDIA NVVM Compiler
//
// Compiler Build ID: CL-36424714
// Cuda compilation tools, release 13.0, V13.0.88
// Based on NVVM 20.0.0
//

.version 9.0
.target sm_100
.address_size 64

	// .globl	_Z10MatVecMultPKfS0_Pfii

.visible .entry _Z10MatVecMultPKfS0_Pfii(
	.param .u64 .ptr .align 1 _Z10MatVecMultPKfS0_Pfii_param_0,
	.param .u64 .ptr .align 1 _Z10MatVecMultPKfS0_Pfii_param_1,
	.param .u64 .ptr .align 1 _Z10MatVecMultPKfS0_Pfii_param_2,
	.param .u32 _Z10MatVecMultPKfS0_Pfii_param_3,
	.param .u32 _Z10MatVecMultPKfS0_Pfii_param_4
)
{
	.reg .pred 	%p<7>;
	.reg .b32 	%r<38>;
	.reg .b32 	%f<24>;
	.reg .b64 	%rd<28>;

	ld.param.u64 	%rd12, [_Z10MatVecMultPKfS0_Pfii_param_0];
	ld.param.u64 	%rd13, [_Z10MatVecMultPKfS0_Pfii_param_1];
	ld.param.u64 	%rd11, [_Z10MatVecMultPKfS0_Pfii_param_2];
	ld.param.u32 	%r23, [_Z10MatVecMultPKfS0_Pfii_param_3];
	ld.param.u32 	%r24, [_Z10MatVecMultPKfS0_Pfii_param_4];
	cvta.to.global.u64 	%rd1, %rd13;
	cvta.to.global.u64 	%rd2, %rd12;
	mov.u32 	%r25, %ctaid.x;
	mov.u32 	%r26, %ntid.x;
	mov.u32 	%r27, %tid.x;
	mad.lo.s32 	%r1, %r25, %r26, %r27;
	setp.ge.s32 	%p1, %r1, %r23;
	@%p1 bra 	$L__BB0_8;
	cvta.to.global.u64 	%rd14, %rd11;
	mul.wide.s32 	%rd15, %r1, 4;
	add.s64 	%rd3, %rd14, %rd15;
	mov.b32 	%r28, 0;
	st.global.u32 	[%rd3], %r28;
	mov.u32 	%r2, %ctaid.y;
	mov.u32 	%r3, %ntid.y;
	mul.lo.s32 	%r4, %r2, %r3;
	mov.u32 	%r5, %tid.y;
	add.s32 	%r35, %r4, %r5;
	setp.le.s32 	%p2, %r24, %r35;
	@%p2 bra 	$L__BB0_8;
	mul.lo.s32 	%r7, %r23, %r1;
	sub.s32 	%r29, %r24, %r35;
	and.b32  	%r8, %r29, 3;
	setp.eq.s32 	%p3, %r8, 0;
	mov.f32 	%f22, 0f00000000;
	@%p3 bra 	$L__BB0_5;
	mul.wide.u32 	%rd16, %r3, %r2;
	cvt.u64.u32 	%rd17, %r5;
	add.s64 	%rd18, %rd16, %rd17;
	shl.b64 	%rd19, %rd18, 2;
	add.s64 	%rd26, %rd1, %rd19;
	add.s32 	%r33, %r35, %r7;
	neg.s32 	%r32, %r8;
	mov.f32 	%f22, 0f00000000;
$L__BB0_4:
	.pragma "nounroll";
	mul.wide.s32 	%rd20, %r33, 4;
	add.s64 	%rd21, %rd2, %rd20;
	ld.global.f32 	%f8, [%rd21];
	ld.global.f32 	%f9, [%rd26];
	fma.rn.f32 	%f22, %f8, %f9, %f22;
	st.global.f32 	[%rd3], %f22;
	add.s32 	%r35, %r35, 1;
	add.s64 	%rd26, %rd26, 4;
	add.s32 	%r33, %r33, 1;
	add.s32 	%r32, %r32, 1;
	setp.ne.s32 	%p4, %r32, 0;
	@%p4 bra 	$L__BB0_4;
$L__BB0_5:
	sub.s32 	%r30, %r4, %r24;
	add.s32 	%r31, %r30, %r5;
	setp.gt.u32 	%p5, %r31, -4;
	@%p5 bra 	$L__BB0_8;
	add.s64 	%rd7, %rd2, 8;
	add.s32 	%r36, %r35, %r7;
	mul.wide.u32 	%rd22, %r35, 4;
	add.s64 	%rd23, %rd22, %rd1;
	add.s64 	%rd27, %rd23, 8;
$L__BB0_7:
	mul.wide.s32 	%rd24, %r36, 4;
	add.s64 	%rd25, %rd7, %rd24;
	ld.global.f32 	%f10, [%rd25+-8];
	ld.global.f32 	%f11, [%rd27+-8];
	fma.rn.f32 	%f12, %f10, %f11, %f22;
	st.global.f32 	[%rd3], %f12;
	ld.global.f32 	%f13, [%rd25+-4];
	ld.global.f32 	%f14, [%rd27+-4];
	fma.rn.f32 	%f15, %f13, %f14, %f12;
	st.global.f32 	[%rd3], %f15;
	ld.global.f32 	%f16, [%rd25];
	ld.global.f32 	%f17, [%rd27];
	fma.rn.f32 	%f18, %f16, %f17, %f15;
	st.global.f32 	[%rd3], %f18;
	ld.global.f32 	%f19, [%rd25+4];
	ld.global.f32 	%f20, [%rd27+4];
	fma.rn.f32 	%f22, %f19, %f20, %f18;
	st.global.f32 	[%rd3], %f22;
	add.s32 	%r35, %r35, 4;
	add.s32 	%r36, %r36, 4;
	add.s64 	%rd27, %rd27, 16;
	setp.lt.s32 	%p6, %r35, %r24;
	@%p6 bra 	$L__BB0_7;
$L__BB0_8:
	ret;

}


// ===== COMPILED SASS (sm_100) =====

	.target	sm_100

	.elftype	@"ET_EXEC"


//--------------------- .note.nv.tkinfo           --------------------------
	.section	.note.nv.tkinfo,"",@"SHT_NOTE"
	.sectionflags	@"SHF_NOTE_NV_TKINFO"
	.tkinfo
        /*0018*/ 	.word	0x00000002
        /*0030*/ 	.string	""
        /*0030*/ 	.string	"ptxas"
        /*0030*/ 	.string	"Cuda compilation tools, release 13.0, V13.0.88"
        /*0030*/ 	.string	"Build cuda_13.0.r13.0/compiler.36424714_0"
        /*0030*/ 	.string	"-arch sm_100 -m 64 "



//--------------------- .note.nv.cuinfo           --------------------------
	.section	.note.nv.cuinfo,"",@"SHT_NOTE"
	.sectionflags	@"SHF_NOTE_NV_CUINFO"
        /*0018*/ 	.short	0x0002
        /*001a*/ 	.short	0x0064
        /*001c*/ 	.short	0x0082
	.zero		2


//--------------------- .nv.info                  --------------------------
	.section	.nv.info,"",@"SHT_CUDA_INFO"
	.align	4


	//----- nvinfo : EIATTR_REGCOUNT
	.align		4
        /*0000*/ 	.byte	0x04, 0x2f
        /*0002*/ 	.short	(.L_1 - .L_0)
	.align		4
.L_0:
        /*0004*/ 	.word	index@(_Z10MatVecMultPKfS0_Pfii)
        /*0008*/ 	.word	0x00000012


	//----- nvinfo : EIATTR_FRAME_SIZE
	.align		4
.L_1:
        /*000c*/ 	.byte	0x04, 0x11
        /*000e*/ 	.short	(.L_3 - .L_2)
	.align		4
.L_2:
        /*0010*/ 	.word	index@(_Z10MatVecMultPKfS0_Pfii)
        /*0014*/ 	.word	0x00000000


	//----- nvinfo : EIATTR_MIN_STACK_SIZE
	.align		4
.L_3:
        /*0018*/ 	.byte	0x04, 0x12
        /*001a*/ 	.short	(.L_5 - .L_4)
	.align		4
.L_4:
        /*001c*/ 	.word	index@(_Z10MatVecMultPKfS0_Pfii)
        /*0020*/ 	.word	0x00000000
.L_5:


//--------------------- .nv.compat                --------------------------
	.section	.nv.compat,"",@"SHT_CUDA_COMPAT_INFO"
	.align	4
        /*0000*/ 	.byte	0x02, 0x09, 0x00, 0x00, 0x02, 0x02, 0x01, 0x00, 0x02, 0x05, 0x05, 0x00, 0x03, 0x07, 0x01, 0x01
        /*0010*/ 	.byte	0x02, 0x03, 0x00, 0x00, 0x02, 0x06, 0x01, 0x00, 0x04, 0x0b, 0x08, 0x00, 0x09, 0x00, 0x00, 0x00
        /*0020*/ 	.byte	0x00, 0x00, 0x00, 0x00


//--------------------- .nv.info._Z10MatVecMultPKfS0_Pfii --------------------------
	.section	.nv.info._Z10MatVecMultPKfS0_Pfii,"",@"SHT_CUDA_INFO"
	.sectionflags	@""
	.align	4


	//----- nvinfo : EIATTR_CUDA_API_VERSION
	.align		4
        /*0000*/ 	.byte	0x04, 0x37
        /*0002*/ 	.short	(.L_7 - .L_6)
.L_6:
        /*0004*/ 	.word	0x00000082


	//----- nvinfo : EIATTR_KPARAM_INFO
	.align		4
.L_7:
        /*0008*/ 	.byte	0x04, 0x17
        /*000a*/ 	.short	(.L_9 - .L_8)
.L_8:
        /*000c*/ 	.word	0x00000000
        /*0010*/ 	.short	0x0004
        /*0012*/ 	.short	0x001c
        /*0014*/ 	.byte	0x00, 0xf0, 0x11, 0x00


	//----- nvinfo : EIATTR_KPARAM_INFO
	.align		4
.L_9:
        /*0018*/ 	.byte	0x04, 0x17
        /*001a*/ 	.short	(.L_11 - .L_10)
.L_10:
        /*001c*/ 	.word	0x00000000
        /*0020*/ 	.short	0x0003
        /*0022*/ 	.short	0x0018
        /*0024*/ 	.byte	0x00, 0xf0, 0x11, 0x00


	//----- nvinfo : EIATTR_KPARAM_INFO
	.align		4
.L_11:
        /*0028*/ 	.byte	0x04, 0x17
        /*002a*/ 	.short	(.L_13 - .L_12)
.L_12:
        /*002c*/ 	.word	0x00000000
        /*0030*/ 	.short	0x0002
        /*0032*/ 	.short	0x0010
        /*0034*/ 	.byte	0x00, 0xf5, 0x21, 0x00


	//----- nvinfo : EIATTR_KPARAM_INFO
	.align		4
.L_13:
        /*0038*/ 	.byte	0x04, 0x17
        /*003a*/ 	.short	(.L_15 - .L_14)
.L_14:
        /*003c*/ 	.word	0x00000000
        /*0040*/ 	.short	0x0001
        /*0042*/ 	.short	0x0008
        /*0044*/ 	.byte	0x00, 0xf5, 0x21, 0x00


	//----- nvinfo : EIATTR_KPARAM_INFO
	.align		4
.L_15:
        /*0048*/ 	.byte	0x04, 0x17
        /*004a*/ 	.short	(.L_17 - .L_16)
.L_16:
        /*004c*/ 	.word	0x00000000
        /*0050*/ 	.short	0x0000
        /*0052*/ 	.short	0x0000
        /*0054*/ 	.byte	0x00, 0xf5, 0x21, 0x00


	//----- nvinfo : EIATTR_SPARSE_MMA_MASK
	.align		4
.L_17:
        /*0058*/ 	.byte	0x03, 0x50
        /*005a*/ 	.short	0x0000


	//----- nvinfo : EIATTR_MAXREG_COUNT
	.align		4
        /*005c*/ 	.byte	0x03, 0x1b
        /*005e*/ 	.short	0x00ff


	//----- nvinfo : EIATTR_MERCURY_ISA_VERSION
	.align		4
        /*0060*/ 	.byte	0x03, 0x5f
        /*0062*/ 	.short	0x0101


	//----- nvinfo : EIATTR_VRC_CTA_INIT_COUNT
	.align		4
        /*0064*/ 	.byte	0x02, 0x4a
	.zero		1
	.zero		1


	//----- nvinfo : EIATTR_EXIT_INSTR_OFFSETS
	.align		4
        /*0068*/ 	.byte	0x04, 0x1c
        /*006a*/ 	.short	(.L_19 - .L_18)


	//   ....[0]....
.L_18:
        /*006c*/ 	.word	0x00000070


	//   ....[1]....
        /*0070*/ 	.word	0x00000130


	//   ....[2]....
        /*0074*/ 	.word	0x00000310


	//   ....[3]....
        /*0078*/ 	.word	0x00000550


	//----- nvinfo : EIATTR_CRS_STACK_SIZE
	.align		4
.L_19:
        /*007c*/ 	.byte	0x04, 0x1e
        /*007e*/ 	.short	(.L_21 - .L_20)
.L_20:
        /*0080*/ 	.word	0x00000000


	//----- nvinfo : EIATTR_CBANK_PARAM_SIZE
	.align		4
.L_21:
        /*0084*/ 	.byte	0x03, 0x19
        /*0086*/ 	.short	0x0020


	//----- nvinfo : EIATTR_PARAM_CBANK
	.align		4
        /*0088*/ 	.byte	0x04, 0x0a
        /*008a*/ 	.short	(.L_23 - .L_22)
	.align		4
.L_22:
        /*008c*/ 	.word	index@(.nv.constant0._Z10MatVecMultPKfS0_Pfii)
        /*0090*/ 	.short	0x0380
        /*0092*/ 	.short	0x0020


	//----- nvinfo : EIATTR_SW_WAR
	.align		4
.L_23:
        /*0094*/ 	.byte	0x04, 0x36
        /*0096*/ 	.short	(.L_25 - .L_24)
.L_24:
        /*0098*/ 	.word	0x00000008
.L_25:


//--------------------- .nv.callgraph             --------------------------
	.section	.nv.callgraph,"",@"SHT_CUDA_CALLGRAPH"
	.align	4
	.sectionentsize	8
	.align		4
        /*0000*/ 	.word	0x00000000
	.align		4
        /*0004*/ 	.word	0xffffffff
	.align		4
        /*0008*/ 	.word	0x00000000
	.align		4
        /*000c*/ 	.word	0xfffffffe
	.align		4
        /*0010*/ 	.word	0x00000000
	.align		4
        /*0014*/ 	.word	0xfffffffd
	.align		4
        /*0018*/ 	.word	0x00000000
	.align		4
        /*001c*/ 	.word	0xfffffffc


//--------------------- .text._Z10MatVecMultPKfS0_Pfii --------------------------
	.section	.text._Z10MatVecMultPKfS0_Pfii,"ax",@progbits
	.align	128
        .global         _Z10MatVecMultPKfS0_Pfii
        .type           _Z10MatVecMultPKfS0_Pfii,@function
        .size           _Z10MatVecMultPKfS0_Pfii,(.L_x_5 - _Z10MatVecMultPKfS0_Pfii)
        .other          _Z10MatVecMultPKfS0_Pfii,@"STO_CUDA_ENTRY STV_DEFAULT"
_Z10MatVecMultPKfS0_Pfii:
.text._Z10MatVecMultPKfS0_Pfii:
[----:B------:R-:W-:Y:S01]  /*0000*/  LDC R1, c[0x0][0x37c] ;  /* 0x0000df00ff017b82 */ /* 0x000fe20000000800 */
[----:B------:R-:W0:Y:S07]  /*0010*/  S2R R0, SR_TID.X ;  /* 0x0000000000007919 */ /* 0x000e2e0000002100 */
[----:B------:R-:W0:Y:S01]  /*0020*/  S2UR UR4, SR_CTAID.X ;  /* 0x00000000000479c3 */ /* 0x000e220000002500 */
[----:B------:R-:W1:Y:S07]  /*0030*/  LDCU UR8, c[0x0][0x398] ;  /* 0x00007300ff0877ac */ /* 0x000e6e0008000800 */
[----:B------:R-:W0:Y:S02]  /*0040*/  LDC R7, c[0x0][0x360] ;  /* 0x0000d800ff077b82 */ /* 0x000e240000000800 */
[----:B0-----:R-:W-:-:S05]  /*0050*/  IMAD R7, R7, UR4, R0 ;  /* 0x0000000407077c24 */ /* 0x001fca000f8e0200 */
[----:B-1----:R-:W-:-:S13]  /*0060*/  ISETP.GE.AND P0, PT, R7, UR8, PT ;  /* 0x0000000807007c0c */ /* 0x002fda000bf06270 */
[----:B------:R-:W-:Y:S05]  /*0070*/  @P0 EXIT ;  /* 0x000000000000094d */ /* 0x000fea0003800000 */
[----:B------:R-:W0:Y:S01]  /*0080*/  S2R R10, SR_TID.Y ;  /* 0x00000000000a7919 */ /* 0x000e220000002200 */
[----:B------:R-:W1:Y:S01]  /*0090*/  S2UR UR4, SR_CTAID.Y ;  /* 0x00000000000479c3 */ /* 0x000e620000002600 */
[----:B------:R-:W2:Y:S01]  /*00a0*/  LDCU UR9, c[0x0][0x39c] ;  /* 0x00007380ff0977ac */ /* 0x000ea20008000800 */
[----:B------:R-:W3:Y:S06]  /*00b0*/  LDCU.64 UR6, c[0x0][0x358] ;  /* 0x00006b00ff0677ac */ /* 0x000eec0008000a00 */
[----:B------:R-:W1:Y:S08]  /*00c0*/  LDC R13, c[0x0][0x364] ;  /* 0x0000d900ff0d7b82 */ /* 0x000e700000000800 */
[----:B------:R-:W4:Y:S01]  /*00d0*/  LDC.64 R2, c[0x0][0x390] ;  /* 0x0000e400ff027b82 */ /* 0x000f220000000a00 */
[----:B-1----:R-:W-:-:S05]  /*00e0*/  IMAD R5, R13, UR4, RZ ;  /* 0x000000040d057c24 */ /* 0x002fca000f8e02ff */
[----:B0-----:R-:W-:Y:S01]  /*00f0*/  IADD3 R0, PT, PT, R5, R10, RZ ;  /* 0x0000000a05007210 */ /* 0x001fe20007ffe0ff */
[----:B----4-:R-:W-:-:S03]  /*0100*/  IMAD.WIDE R2, R7, 0x4, R2 ;  /* 0x0000000407027825 */ /* 0x010fc600078e0202 */
[----:B--2---:R-:W-:Y:S02]  /*0110*/  ISETP.GE.AND P0, PT, R0, UR9, PT ;  /* 0x0000000900007c0c */ /* 0x004fe4000bf06270 */
[----:B---3--:R0:W-:Y:S11]  /*0120*/  STG.E desc[UR6][R2.64], RZ ;  /* 0x000000ff02007986 */ /* 0x0081f6000c101906 */
[----:B------:R-:W-:Y:S05]  /*0130*/  @P0 EXIT ;  /* 0x000000000000094d */ /* 0x000fea0003800000 */
[----:B------:R-:W-:Y:S01]  /*0140*/  IADD3 R4, PT, PT, -R0, UR9, RZ ;  /* 0x0000000900047c10 */ /* 0x000fe2000fffe1ff */
[----:B------:R-:W-:Y:S01]  /*0150*/  BSSY.RECONVERGENT B0, `(.L_x_0) ;  /* 0x000001b000007945 */ /* 0x000fe20003800200 */
[----:B------:R-:W-:Y:S02]  /*0160*/  IADD3 R5, PT, PT, R10, -UR9, R5 ;  /* 0x800000090a057c10 */ /* 0x000fe4000fffe005 */
[----:B------:R-:W-:Y:S02]  /*0170*/  LOP3.LUT P1, R4, R4, 0x3, RZ, 0xc0, !PT ;  /* 0x0000000304047812 */ /* 0x000fe4000782c0ff */
[----:B------:R-:W-:Y:S01]  /*0180*/  ISETP.GT.U32.AND P0, PT, R5, -0x4, PT ;  /* 0xfffffffc0500780c */ /* 0x000fe20003f04070 */
[----:B------:R-:W-:-:S10]  /*0190*/  HFMA2 R5, -RZ, RZ, 0, 0 ;  /* 0x00000000ff057431 */ /* 0x000fd400000001ff */
[----:B------:R-:W-:Y:S05]  /*01a0*/  @!P1 BRA `(.L_x_1) ;  /* 0x0000000000549947 */ /* 0x000fea0003800000 */
[----:B------:R-:W1:Y:S01]  /*01b0*/  LDCU.64 UR10, c[0x0][0x388] ;  /* 0x00007100ff0a77ac */ /* 0x000e620008000a00 */
[----:B------:R-:W2:Y:S01]  /*01c0*/  LDC.64 R8, c[0x0][0x380] ;  /* 0x0000e000ff087b82 */ /* 0x000ea20000000a00 */
[----:B------:R-:W-:Y:S01]  /*01d0*/  IMAD.MOV.U32 R11, RZ, RZ, RZ ;  /* 0x000000ffff0b7224 */ /* 0x000fe200078e00ff */
[----:B------:R-:W-:Y:S01]  /*01e0*/  IADD3 R4, PT, PT, -R4, RZ, RZ ;  /* 0x000000ff04047210 */ /* 0x000fe20007ffe1ff */
[----:B------:R-:W-:Y:S02]  /*01f0*/  IMAD R15, R7, UR8, R0 ;  /* 0x00000008070f7c24 */ /* 0x000fe4000f8e0200 */
[----:B------:R-:W-:-:S04]  /*0200*/  IMAD.WIDE.U32 R10, R13, UR4, R10 ;  /* 0x000000040d0a7c25 */ /* 0x000fc8000f8e000a */
[----:B------:R-:W-:Y:S01]  /*0210*/  IMAD.MOV.U32 R5, RZ, RZ, RZ ;  /* 0x000000ffff057224 */ /* 0x000fe200078e00ff */
[----:B-1----:R-:W-:-:S04]  /*0220*/  LEA R12, P1, R10, UR10, 0x2 ;  /* 0x0000000a0a0c7c11 */ /* 0x002fc8000f8210ff */
[----:B------:R-:W-:-:S09]  /*0230*/  LEA.HI.X R13, R10, UR11, R11, 0x2, P1 ;  /* 0x0000000b0a0d7c11 */ /* 0x000fd200088f140b */
.L_x_2:
[----:B--2---:R-:W-:Y:S01]  /*0240*/  IMAD.WIDE R10, R15, 0x4, R8 ;  /* 0x000000040f0a7825 */ /* 0x004fe200078e0208 */
[----:B-1----:R1:W2:Y:S05]  /*0250*/  LDG.E R6, desc[UR6][R12.64] ;  /* 0x000000060c067981 */ /* 0x0022aa000c1e1900 */
[----:B------:R-:W2:Y:S01]  /*0260*/  LDG.E R10, desc[UR6][R10.64] ;  /* 0x000000060a0a7981 */ /* 0x000ea2000c1e1900 */
[----:B------:R-:W-:-:S04]  /*0270*/  IADD3 R4, PT, PT, R4, 0x1, RZ ;  /* 0x0000000104047810 */ /* 0x000fc80007ffe0ff */
[----:B------:R-:W-:Y:S02]  /*0280*/  ISETP.NE.AND P1, PT, R4, RZ, PT ;  /* 0x000000ff0400720c */ /* 0x000fe40003f25270 */
[----:B-1----:R-:W-:Y:S01]  /*0290*/  IADD3 R12, P2, PT, R12, 0x4, RZ ;  /* 0x000000040c0c7810 */ /* 0x002fe20007f5e0ff */
[----:B------:R-:W-:Y:S01]  /*02a0*/  VIADD R0, R0, 0x1 ;  /* 0x0000000100007836 */ /* 0x000fe20000000000 */
[----:B------:R-:W-:-:S03]  /*02b0*/  IADD3 R15, PT, PT, R15, 0x1, RZ ;  /* 0x000000010f0f7810 */ /* 0x000fc60007ffe0ff */
[----:B------:R-:W-:Y:S02]  /*02c0*/  IMAD.X R13, RZ, RZ, R13, P2 ;  /* 0x000000ffff0d7224 */ /* 0x000fe400010e060d */
[----:B--2---:R-:W-:-:S05]  /*02d0*/  FFMA R5, R10, R6, R5 ;  /* 0x000000060a057223 */ /* 0x004fca0000000005 */
[----:B------:R1:W-:Y:S01]  /*02e0*/  STG.E desc[UR6][R2.64], R5 ;  /* 0x0000000502007986 */ /* 0x0003e2000c101906 */
[----:B------:R-:W-:Y:S05]  /*02f0*/  @P1 BRA `(.L_x_2) ;  /* 0xfffffffc00d01947 */ /* 0x000fea000383ffff */
.L_x_1:
[----:B------:R-:W-:Y:S05]  /*0300*/  BSYNC.RECONVERGENT B0 ;  /* 0x0000000000007941 */ /* 0x000fea0003800200 */
.L_x_0:
[----:B------:R-:W-:Y:S05]  /*0310*/  @P0 EXIT ;  /* 0x000000000000094d */ /* 0x000fea0003800000 */
[----:B------:R-:W2:Y:S01]  /*0320*/  LDC.64 R8, c[0x0][0x388] ;  /* 0x0000e200ff087b82 */ /* 0x000ea20000000a00 */
[----:B------:R-:W3:Y:S01]  /*0330*/  LDCU.64 UR4, c[0x0][0x380] ;  /* 0x00007000ff0477ac */ /* 0x000ee20008000a00 */
[----:B------:R-:W-:Y:S01]  /*0340*/  IMAD R11, R7, UR8, R0 ;  /* 0x00000008070b7c24 */ /* 0x000fe2000f8e0200 */
[----:B---3--:R-:W-:-:S04]  /*0350*/  UIADD3 UR4, UP0, UPT, UR4, 0x8, URZ ;  /* 0x0000000804047890 */ /* 0x008fc8000ff1e0ff */
[----:B------:R-:W-:Y:S01]  /*0360*/  UIADD3.X UR5, UPT, UPT, URZ, UR5, URZ, UP0, !UPT ;  /* 0x00000005ff057290 */ /* 0x000fe200087fe4ff */
[----:B--2---:R-:W-:-:S03]  /*0370*/  IMAD.WIDE.U32 R8, R0, 0x4, R8 ;  /* 0x0000000400087825 */ /* 0x004fc600078e0008 */
[----:B------:R-:W-:-:S04]  /*0380*/  IADD3 R4, P0, PT, R8, 0x8, RZ ;  /* 0x0000000808047810 */ /* 0x000fc80007f1e0ff */
[----:B------:R-:W-:-:S09]  /*0390*/  IADD3.X R13, PT, PT, RZ, R9, RZ, P0, !PT ;  /* 0x00000009ff0d7210 */ /* 0x000fd200007fe4ff */
.L_x_3:
[----:B------:R-:W-:Y:S01]  /*03a0*/  MOV R9, UR5 ;  /* 0x0000000500097c02 */ /* 0x000fe20008000f00 */
[----:B------:R-:W-:Y:S01]  /*03b0*/  IMAD.U32 R8, RZ, RZ, UR4 ;  /* 0x00000004ff087e24 */ /* 0x000fe2000f8e00ff */
[----:B------:R-:W-:Y:S01]  /*03c0*/  MOV R7, R13 ;  /* 0x0000000d00077202 */ /* 0x000fe20000000f00 */
[----:B------:R-:W-:Y:S02]  /*03d0*/  IMAD.MOV.U32 R6, RZ, RZ, R4 ;  /* 0x000000ffff067224 */ /* 0x000fe400078e0004 */
[----:B------:R-:W-:-:S03]  /*03e0*/  IMAD.WIDE R8, R11, 0x4, R8 ;  /* 0x000000040b087825 */ /* 0x000fc600078e0208 */
[----:B------:R-:W1:Y:S04]  /*03f0*/  LDG.E R10, desc[UR6][R6.64+-0x8] ;  /* 0xfffff806060a7981 */ /* 0x000e68000c1e1900 */
[----:B------:R-:W1:Y:S02]  /*0400*/  LDG.E R4, desc[UR6][R8.64+-0x8] ;  /* 0xfffff80608047981 */ /* 0x000e64000c1e1900 */
[----:B-1-3--:R-:W-:-:S05]  /*0410*/  FFMA R5, R4, R10, R5 ;  /* 0x0000000a04057223 */ /* 0x00afca0000000005 */
[----:B------:R1:W-:Y:S04]  /*0420*/  STG.E desc[UR6][R2.64], R5 ;  /* 0x0000000502007986 */ /* 0x0003e8000c101906 */
[----:B------:R-:W2:Y:S04]  /*0430*/  LDG.E R4, desc[UR6][R8.64+-0x4] ;  /* 0xfffffc0608047981 */ /* 0x000ea8000c1e1900 */
[----:B------:R-:W2:Y:S02]  /*0440*/  LDG.E R10, desc[UR6][R6.64+-0x4] ;  /* 0xfffffc06060a7981 */ /* 0x000ea4000c1e1900 */
[----:B--2---:R-:W-:-:S05]  /*0450*/  FFMA R13, R4, R10, R5 ;  /* 0x0000000a040d7223 */ /* 0x004fca0000000005 */
[----:B------:R2:W-:Y:S04]  /*0460*/  STG.E desc[UR6][R2.64], R13 ;  /* 0x0000000d02007986 */ /* 0x0005e8000c101906 */
[----:B------:R-:W3:Y:S04]  /*0470*/  LDG.E R4, desc[UR6][R8.64] ;  /* 0x0000000608047981 */ /* 0x000ee8000c1e1900 */
[----:B------:R-:W3:Y:S02]  /*0480*/  LDG.E R10, desc[UR6][R6.64] ;  /* 0x00000006060a7981 */ /* 0x000ee4000c1e1900 */
[----:B---3--:R-:W-:-:S05]  /*0490*/  FFMA R15, R4, R10, R13 ;  /* 0x0000000a040f7223 */ /* 0x008fca000000000d */
[----:B------:R3:W-:Y:S04]  /*04a0*/  STG.E desc[UR6][R2.64], R15 ;  /* 0x0000000f02007986 */ /* 0x0007e8000c101906 */
[----:B------:R-:W1:Y:S04]  /*04b0*/  LDG.E R4, desc[UR6][R8.64+0x4] ;  /* 0x0000040608047981 */ /* 0x000e68000c1e1900 */
[----:B------:R-:W1:Y:S01]  /*04c0*/  LDG.E R10, desc[UR6][R6.64+0x4] ;  /* 0x00000406060a7981 */ /* 0x000e62000c1e1900 */
[----:B------:R-:W-:Y:S02]  /*04d0*/  VIADD R0, R0, 0x4 ;  /* 0x0000000400007836 */ /* 0x000fe40000000000 */
[----:B------:R-:W-:-:S03]  /*04e0*/  VIADD R11, R11, 0x4 ;  /* 0x000000040b0b7836 */ /* 0x000fc60000000000 */
[----:B------:R-:W-:Y:S01]  /*04f0*/  ISETP.GE.AND P0, PT, R0, UR9, PT ;  /* 0x0000000900007c0c */ /* 0x000fe2000bf06270 */
[----:B-1----:R-:W-:Y:S01]  /*0500*/  FFMA R5, R4, R10, R15 ;  /* 0x0000000a04057223 */ /* 0x002fe2000000000f */
[----:B------:R-:W-:-:S04]  /*0510*/  IADD3 R4, P1, PT, R6, 0x10, RZ ;  /* 0x0000001006047810 */ /* 0x000fc80007f3e0ff */
[----:B------:R3:W-:Y:S01]  /*0520*/  STG.E desc[UR6][R2.64], R5 ;  /* 0x0000000502007986 */ /* 0x0007e2000c101906 */
[----:B--2---:R-:W-:-:S06]  /*0530*/  IADD3.X R13, PT, PT, RZ, R7, RZ, P1, !PT ;  /* 0x00000007ff0d7210 */ /* 0x004fcc0000ffe4ff */
[----:B------:R-:W-:Y:S05]  /*0540*/  @!P0 BRA `(.L_x_3) ;  /* 0xfffffffc00948947 */ /* 0x000fea000383ffff */
[----:B------:R-:W-:Y:S05]  /*0550*/  EXIT ;  /* 0x000000000000794d */ /* 0x000fea0003800000 */
.L_x_4:
[----:B------:R-:W-:-:S00]  /*0560*/  BRA `(.L_x_4) ;  /* 0xfffffffc00fc7947 */ /* 0x000fc0000383ffff */
[----:B------:R-:W-:-:S00]  /*0570*/  NOP ;  /* 0x0000000000007918 */ /* 0x000fc00000000000 */
        /* <DEDUP_REMOVED lines=8> */
.L_x_5:


//--------------------- .nv.shared.reserved.0     --------------------------
	.section	.nv.shared.reserved.0,"aw",@nobits
	.weak		__nv_reservedSMEM_offset_0_alias
	.size		__nv_reservedSMEM_offset_0_alias, 0, 64
	.other		__nv_reservedSMEM_offset_0_alias,@"STO_CUDA_RESERVED_SHARED STV_DEFAULT"
__nv_reservedSMEM_offset_0_alias:
	.zero		0
	.zero		64


//--------------------- .nv.constant0._Z10MatVecMultPKfS0_Pfii --------------------------
	.section	.nv.constant0._Z10MatVecMultPKfS0_Pfii,"a",@progbits
	.sectionflags	@""
	.align	4
.nv.constant0._Z10MatVecMultPKfS0_Pfii:
	.zero		928


//--------------------- SYMBOLS --------------------------

	.type		.nv.reservedSmem.offset0,@object
	.size		.nv.reservedSmem.offset0,0x4
